//
// Generated by NVIDIA NVVM Compiler
//
// Compiler Build ID: CL-36424714
// Cuda compilation tools, release 13.0, V13.0.88
// Based on NVVM 20.0.0
//

.version 9.0
.target sm_100
.address_size 64

	// .globl	_Z9layerNormPKfPfii
.extern .shared .align 16 .b8 shared[];

.visible .entry _Z9layerNormPKfPfii(
	.param .u64 .ptr .align 1 _Z9layerNormPKfPfii_param_0,
	.param .u64 .ptr .align 1 _Z9layerNormPKfPfii_param_1,
	.param .u32 _Z9layerNormPKfPfii_param_2,
	.param .u32 _Z9layerNormPKfPfii_param_3
)
{
	.reg .pred 	%p<21>;
	.reg .b32 	%r<62>;
	.reg .b32 	%f<44>;
	.reg .b64 	%rd<9>;

	ld.param.u64 	%rd3, [_Z9layerNormPKfPfii_param_0];
	ld.param.u64 	%rd4, [_Z9layerNormPKfPfii_param_1];
	ld.param.u32 	%r18, [_Z9layerNormPKfPfii_param_2];
	ld.param.u32 	%r19, [_Z9layerNormPKfPfii_param_3];
	mov.u32 	%r20, %ctaid.x;
	mov.u32 	%r1, %ntid.x;
	mov.u32 	%r21, %tid.x;
	mad.lo.s32 	%r57, %r20, %r1, %r21;
	setp.ge.s32 	%p1, %r57, %r18;
	@%p1 bra 	$L__BB0_15;
	mov.u32 	%r3, %tid.y;
	mov.u32 	%r4, %ntid.y;
	cvt.rn.f32.s32 	%f1, %r19;
	mov.u32 	%r22, %nctaid.x;
	mul.lo.s32 	%r5, %r22, %r1;
	cvta.to.global.u64 	%rd1, %rd4;
	cvta.to.global.u64 	%rd2, %rd3;
$L__BB0_2:
	setp.ge.s32 	%p2, %r3, %r19;
	@%p2 bra 	$L__BB0_5;
	mul.lo.s32 	%r7, %r57, %r19;
	mov.u32 	%r58, %r3;
$L__BB0_4:
	add.s32 	%r23, %r58, %r7;
	mul.wide.s32 	%rd5, %r23, 4;
	add.s64 	%rd6, %rd2, %rd5;
	ld.global.nc.f32 	%f10, [%rd6];
	shl.b32 	%r24, %r58, 2;
	mov.u32 	%r25, shared;
	add.s32 	%r26, %r25, %r24;
	st.shared.f32 	[%r26], %f10;
	add.s32 	%r58, %r58, %r4;
	setp.lt.s32 	%p3, %r58, %r19;
	@%p3 bra 	$L__BB0_4;
$L__BB0_5:
	setp.ge.s32 	%p4, %r3, %r19;
	bar.sync 	0;
	mov.f32 	%f42, 0f00000000;
	@%p4 bra 	$L__BB0_8;
	mov.f32 	%f42, 0f00000000;
	mov.u32 	%r59, %r3;
$L__BB0_7:
	shl.b32 	%r27, %r59, 2;
	mov.u32 	%r28, shared;
	add.s32 	%r29, %r28, %r27;
	ld.shared.f32 	%f13, [%r29];
	add.f32 	%f42, %f42, %f13;
	add.s32 	%r59, %r59, %r4;
	setp.lt.s32 	%p5, %r59, %r19;
	@%p5 bra 	$L__BB0_7;
$L__BB0_8:
	setp.ge.s32 	%p6, %r3, %r19;
	mov.b32 	%r30, %f42;
	shfl.sync.down.b32	%r31|%p7, %r30, 16, 31, -1;
	mov.b32 	%f15, %r31;
	add.f32 	%f16, %f42, %f15;
	mov.b32 	%r32, %f16;
	shfl.sync.down.b32	%r33|%p8, %r32, 8, 31, -1;
	mov.b32 	%f17, %r33;
	add.f32 	%f18, %f16, %f17;
	mov.b32 	%r34, %f18;
	shfl.sync.down.b32	%r35|%p9, %r34, 4, 31, -1;
	mov.b32 	%f19, %r35;
	add.f32 	%f20, %f18, %f19;
	mov.b32 	%r36, %f20;
	shfl.sync.down.b32	%r37|%p10, %r36, 2, 31, -1;
	mov.b32 	%f21, %r37;
	add.f32 	%f22, %f20, %f21;
	mov.b32 	%r38, %f22;
	shfl.sync.down.b32	%r39|%p11, %r38, 1, 31, -1;
	mov.b32 	%f23, %r39;
	add.f32 	%f24, %f22, %f23;
	div.rn.f32 	%f5, %f24, %f1;
	mov.f32 	%f43, 0f00000000;
	mov.u32 	%r60, %r3;
	@%p6 bra 	$L__BB0_11;
$L__BB0_9:
	mov.u32 	%r12, %r60;
	add.s32 	%r60, %r12, %r4;
	setp.lt.s32 	%p12, %r60, %r19;
	@%p12 bra 	$L__BB0_9;
	shl.b32 	%r40, %r12, 2;
	mov.u32 	%r41, shared;
	add.s32 	%r42, %r41, %r40;
	ld.shared.f32 	%f25, [%r42];
	sub.f32 	%f26, %f25, %f5;
	mul.f32 	%f43, %f26, %f26;
$L__BB0_11:
	setp.ge.s32 	%p13, %r3, %r19;
	mov.b32 	%r43, %f43;
	shfl.sync.down.b32	%r44|%p14, %r43, 16, 31, -1;
	mov.b32 	%f27, %r44;
	add.f32 	%f28, %f43, %f27;
	mov.b32 	%r45, %f28;
	shfl.sync.down.b32	%r46|%p15, %r45, 8, 31, -1;
	mov.b32 	%f29, %r46;
	add.f32 	%f30, %f28, %f29;
	mov.b32 	%r47, %f30;
	shfl.sync.down.b32	%r48|%p16, %r47, 4, 31, -1;
	mov.b32 	%f31, %r48;
	add.f32 	%f32, %f30, %f31;
	mov.b32 	%r49, %f32;
	shfl.sync.down.b32	%r50|%p17, %r49, 2, 31, -1;
	mov.b32 	%f33, %r50;
	add.f32 	%f34, %f32, %f33;
	mov.b32 	%r51, %f34;
	shfl.sync.down.b32	%r52|%p18, %r51, 1, 31, -1;
	mov.b32 	%f35, %r52;
	add.f32 	%f36, %f34, %f35;
	div.rn.f32 	%f37, %f36, %f1;
	add.f32 	%f8, %f37, 0f3727C5AC;
	@%p13 bra 	$L__BB0_14;
	mul.lo.s32 	%r14, %r57, %r19;
	rsqrt.approx.f32 	%f9, %f8;
	mov.u32 	%r61, %r3;
$L__BB0_13:
	shl.b32 	%r53, %r61, 2;
	mov.u32 	%r54, shared;
	add.s32 	%r55, %r54, %r53;
	ld.shared.f32 	%f38, [%r55];
	sub.f32 	%f39, %f38, %f5;
	mul.f32 	%f40, %f9, %f39;
	add.s32 	%r56, %r61, %r14;
	mul.wide.s32 	%rd7, %r56, 4;
	add.s64 	%rd8, %rd1, %rd7;
	st.global.f32 	[%rd8], %f40;
	add.s32 	%r61, %r61, %r4;
	setp.lt.s32 	%p19, %r61, %r19;
	@%p19 bra 	$L__BB0_13;
$L__BB0_14:
	add.s32 	%r57, %r57, %r5;
	setp.lt.s32 	%p20, %r57, %r18;
	@%p20 bra 	$L__BB0_2;
$L__BB0_15:
	ret;

}


// ===== COMPILED SASS (sm_100) =====

	.target	sm_100

	.elftype	@"ET_EXEC"


//--------------------- .note.nv.tkinfo           --------------------------
	.section	.note.nv.tkinfo,"",@"SHT_NOTE"
	.sectionflags	@"SHF_NOTE_NV_TKINFO"
	.tkinfo
        /*0018*/ 	.word	0x00000002
        /*0030*/ 	.string	""
        /*0030*/ 	.string	"ptxas"
        /*0030*/ 	.string	"Cuda compilation tools, release 13.0, V13.0.88"
        /*0030*/ 	.string	"Build cuda_13.0.r13.0/compiler.36424714_0"
        /*0030*/ 	.string	"-arch sm_100 -m 64 "



//--------------------- .note.nv.cuinfo           --------------------------
	.section	.note.nv.cuinfo,"",@"SHT_NOTE"
	.sectionflags	@"SHF_NOTE_NV_CUINFO"
        /*0018*/ 	.short	0x0002
        /*001a*/ 	.short	0x0064
        /*001c*/ 	.short	0x0082
	.zero		2


//--------------------- .nv.info                  --------------------------
	.section	.nv.info,"",@"SHT_CUDA_INFO"
	.align	4


	//----- nvinfo : EIATTR_REGCOUNT
	.align		4
        /*0000*/ 	.byte	0x04, 0x2f
        /*0002*/ 	.short	(.L_1 - .L_0)
	.align		4
.L_0:
        /*0004*/ 	.word	index@(_Z9layerNormPKfPfii)
        /*0008*/ 	.word	0x00000014


	//----- nvinfo : EIATTR_FRAME_SIZE
	.align		4
.L_1:
        /*000c*/ 	.byte	0x04, 0x11
        /*000e*/ 	.short	(.L_3 - .L_2)
	.align		4
.L_2:
        /*0010*/ 	.word	index@($__internal_0_$__cuda_sm3x_div_rn_noftz_f32_slowpath)
        /*0014*/ 	.word	0x00000000


	//----- nvinfo : EIATTR_FRAME_SIZE
	.align		4
.L_3:
        /*0018*/ 	.byte	0x04, 0x11
        /*001a*/ 	.short	(.L_5 - .L_4)
	.align		4
.L_4:
        /*001c*/ 	.word	index@(_Z9layerNormPKfPfii)
        /*0020*/ 	.word	0x00000000


	//----- nvinfo : EIATTR_MIN_STACK_SIZE
	.align		4
.L_5:
        /*0024*/ 	.byte	0x04, 0x12
        /*0026*/ 	.short	(.L_7 - .L_6)
	.align		4
.L_6:
        /*0028*/ 	.word	index@(_Z9layerNormPKfPfii)
        /*002c*/ 	.word	0x00000000
.L_7:


//--------------------- .nv.compat                --------------------------
	.section	.nv.compat,"",@"SHT_CUDA_COMPAT_INFO"
	.align	4
        /*0000*/ 	.byte	0x02, 0x09, 0x00, 0x00, 0x02, 0x02, 0x01, 0x00, 0x02, 0x05, 0x05, 0x00, 0x03, 0x07, 0x01, 0x01
        /*0010*/ 	.byte	0x02, 0x03, 0x00, 0x00, 0x02, 0x06, 0x01, 0x00, 0x04, 0x0b, 0x08, 0x00, 0x01, 0x00, 0x00, 0x00
        /*0020*/ 	.byte	0x00, 0x00, 0x00, 0x00


//--------------------- .nv.info._Z9layerNormPKfPfii --------------------------
	.section	.nv.info._Z9layerNormPKfPfii,"",@"SHT_CUDA_INFO"
	.sectionflags	@""
	.align	4


	//----- nvinfo : EIATTR_CUDA_API_VERSION
	.align		4
        /*0000*/ 	.byte	0x04, 0x37
        /*0002*/ 	.short	(.L_9 - .L_8)
.L_8:
        /*0004*/ 	.word	0x00000082


	//----- nvinfo : EIATTR_KPARAM_INFO
	.align		4
.L_9:
        /*0008*/ 	.byte	0x04, 0x17
        /*000a*/ 	.short	(.L_11 - .L_10)
.L_10:
        /*000c*/ 	.word	0x00000000
        /*0010*/ 	.short	0x0003
        /*0012*/ 	.short	0x0014
        /*0014*/ 	.byte	0x00, 0xf0, 0x11, 0x00


	//----- nvinfo : EIATTR_KPARAM_INFO
	.align		4
.L_11:
        /*0018*/ 	.byte	0x04, 0x17
        /*001a*/ 	.short	(.L_13 - .L_12)
.L_12:
        /*001c*/ 	.word	0x00000000
        /*0020*/ 	.short	0x0002
        /*0022*/ 	.short	0x0010
        /*0024*/ 	.byte	0x00, 0xf0, 0x11, 0x00


	//----- nvinfo : EIATTR_KPARAM_INFO
	.align		4
.L_13:
        /*0028*/ 	.byte	0x04, 0x17
        /*002a*/ 	.short	(.L_15 - .L_14)
.L_14:
        /*002c*/ 	.word	0x00000000
        /*0030*/ 	.short	0x0001
        /*0032*/ 	.short	0x0008
        /*0034*/ 	.byte	0x00, 0xf5, 0x21, 0x00


	//----- nvinfo : EIATTR_KPARAM_INFO
	.align		4
.L_15:
        /*0038*/ 	.byte	0x04, 0x17
        /*003a*/ 	.short	(.L_17 - .L_16)
.L_16:
        /*003c*/ 	.word	0x00000000
        /*0040*/ 	.short	0x0000
        /*0042*/ 	.short	0x0000
        /*0044*/ 	.byte	0x00, 0xf5, 0x21, 0x00


	//----- nvinfo : EIATTR_SPARSE_MMA_MASK
	.align		4
.L_17:
        /*0048*/ 	.byte	0x03, 0x50
        /*004a*/ 	.short	0x0000


	//----- nvinfo : EIATTR_MAXREG_COUNT
	.align		4
        /*004c*/ 	.byte	0x03, 0x1b
        /*004e*/ 	.short	0x00ff


	//----- nvinfo : EIATTR_NUM_BARRIERS
	.align		4
        /*0050*/ 	.byte	0x02, 0x4c
        /*0052*/ 	.byte	0x01
	.zero		1


	//----- nvinfo : EIATTR_MERCURY_ISA_VERSION
	.align		4
        /*0054*/ 	.byte	0x03, 0x5f
        /*0056*/ 	.short	0x0101


	//----- nvinfo : EIATTR_COOP_GROUP_MASK_REGIDS
	.align		4
        /*0058*/ 	.byte	0x04, 0x29
        /*005a*/ 	.short	(.L_19 - .L_18)


	//   ....[0]....
.L_18:
        /*005c*/ 	.word	0xffffffff


	//   ....[1]....
        /*0060*/ 	.word	0xffffffff


	//   ....[2]....
        /*0064*/ 	.word	0xffffffff


	//   ....[3]....
        /*0068*/ 	.word	0xffffffff


	//   ....[4]....
        /*006c*/ 	.word	0xffffffff


	//   ....[5]....
        /*0070*/ 	.word	0xffffffff


	//   ....[6]....
        /*0074*/ 	.word	0xffffffff


	//   ....[7]....
        /*0078*/ 	.word	0xffffffff


	//   ....[8]....
        /*007c*/ 	.word	0xffffffff


	//   ....[9]....
        /*0080*/ 	.word	0xffffffff


	//----- nvinfo : EIATTR_COOP_GROUP_INSTR_OFFSETS
	.align		4
.L_19:
        /*0084*/ 	.byte	0x04, 0x28
        /*0086*/ 	.short	(.L_21 - .L_20)


	//   ....[0]....
.L_20:
        /*0088*/ 	.word	0x00000300


	//   ....[1]....
        /*008c*/ 	.word	0x00000360


	//   ....[2]....
        /*0090*/ 	.word	0x00000380


	//   ....[3]....
        /*0094*/ 	.word	0x000003a0


	//   ....[4]....
        /*0098*/ 	.word	0x000003c0


	//   ....[5]....
        /*009c*/ 	.word	0x000005a0


	//   ....[6]....
        /*00a0*/ 	.word	0x00000620


	//   ....[7]....
        /*00a4*/ 	.word	0x00000640


	//   ....[8]....
        /*00a8*/ 	.word	0x00000660


	//   ....[9]....
        /*00ac*/ 	.word	0x00000680


	//----- nvinfo : EIATTR_VRC_CTA_INIT_COUNT
	.align		4
.L_21:
        /*00b0*/ 	.byte	0x02, 0x4a
	.zero		1
	.zero		1


	//----- nvinfo : EIATTR_EXIT_INSTR_OFFSETS
	.align		4
        /*00b4*/ 	.byte	0x04, 0x1c
        /*00b6*/ 	.short	(.L_23 - .L_22)


	//   ....[0]....
.L_22:
        /*00b8*/ 	.word	0x00000070


	//   ....[1]....
        /*00bc*/ 	.word	0x000008f0


	//----- nvinfo : EIATTR_CRS_STACK_SIZE
	.align		4
.L_23:
        /*00c0*/ 	.byte	0x04, 0x1e
        /*00c2*/ 	.short	(.L_25 - .L_24)
.L_24:
        /*00c4*/ 	.word	0x00000000


	//----- nvinfo : EIATTR_CBANK_PARAM_SIZE
	.align		4
.L_25:
        /*00c8*/ 	.byte	0x03, 0x19
        /*00ca*/ 	.short	0x0018


	//----- nvinfo : EIATTR_PARAM_CBANK
	.align		4
        /*00cc*/ 	.byte	0x04, 0x0a
        /*00ce*/ 	.short	(.L_27 - .L_26)
	.align		4
.L_26:
        /*00d0*/ 	.word	index@(.nv.constant0._Z9layerNormPKfPfii)
        /*00d4*/ 	.short	0x0380
        /*00d6*/ 	.short	0x0018


	//----- nvinfo : EIATTR_SW_WAR
	.align		4
.L_27:
        /*00d8*/ 	.byte	0x04, 0x36
        /*00da*/ 	.short	(.L_29 - .L_28)
.L_28:
        /*00dc*/ 	.word	0x00000008
.L_29:


//--------------------- .nv.callgraph             --------------------------
	.section	.nv.callgraph,"",@"SHT_CUDA_CALLGRAPH"
	.align	4
	.sectionentsize	8
	.align		4
        /*0000*/ 	.word	0x00000000
	.align		4
        /*0004*/ 	.word	0xffffffff
	.align		4
        /*0008*/ 	.word	0x00000000
	.align		4
        /*000c*/ 	.word	0xfffffffe
	.align		4
        /*0010*/ 	.word	0x00000000
	.align		4
        /*0014*/ 	.word	0xfffffffd
	.align		4
        /*0018*/ 	.word	0x00000000
	.align		4
        /*001c*/ 	.word	0xfffffffc


//--------------------- .text._Z9layerNormPKfPfii --------------------------
	.section	.text._Z9layerNormPKfPfii,"ax",@progbits
	.align	128
        .global         _Z9layerNormPKfPfii
        .type           _Z9layerNormPKfPfii,@function
        .size           _Z9layerNormPKfPfii,(.L_x_29 - _Z9layerNormPKfPfii)
        .other          _Z9layerNormPKfPfii,@"STO_CUDA_ENTRY STV_DEFAULT"
_Z9layerNormPKfPfii:
.text._Z9layerNormPKfPfii:
[----:B------:R-:W-:Y:S01]  /*0000*/  LDC R1, c[0x0][0x37c] ;  /* 0x0000df00ff017b82 */ /* 0x000fe20000000800 */
[----:B------:R-:W0:Y:S07]  /*0010*/  S2R R5, SR_TID.X ;  /* 0x0000000000057919 */ /* 0x000e2e0000002100 */
[----:B------:R-:W0:Y:S01]  /*0020*/  S2UR UR4, SR_CTAID.X ;  /* 0x00000000000479c3 */ /* 0x000e220000002500 */
[----:B------:R-:W1:Y:S07]  /*0030*/  LDCU UR5, c[0x0][0x390] ;  /* 0x00007200ff0577ac */ /* 0x000e6e0008000800 */
[----:B------:R-:W0:Y:S02]  /*0040*/  LDC R4, c[0x0][0x360] ;  /* 0x0000d800ff047b82 */ /* 0x000e240000000800 */
[----:B0-----:R-:W-:-:S05]  /*0050*/  IMAD R5, R4, UR4, R5 ;  /* 0x0000000404057c24 */ /* 0x001fca000f8e0205 */
[----:B-1----:R-:W-:-:S13]  /*0060*/  ISETP.GE.AND P0, PT, R5, UR5, PT ;  /* 0x0000000505007c0c */ /* 0x002fda000bf06270 */
[----:B------:R-:W-:Y:S05]  /*0070*/  @P0 EXIT ;  /* 0x000000000000094d */ /* 0x000fea0003800000 */
[----:B------:R-:W0:Y:S01]  /*0080*/  S2R R2, SR_TID.Y ;  /* 0x0000000000027919 */ /* 0x000e220000002200 */
[----:B------:R-:W1:Y:S01]  /*0090*/  LDCU UR6, c[0x0][0x364] ;  /* 0x00006c80ff0677ac */ /* 0x000e620008000800 */
[----:B------:R-:W2:Y:S01]  /*00a0*/  LDCU UR5, c[0x0][0x394] ;  /* 0x00007280ff0577ac */ /* 0x000ea20008000800 */
[----:B------:R-:W3:Y:S01]  /*00b0*/  LDCU UR4, c[0x0][0x370] ;  /* 0x00006e00ff0477ac */ /* 0x000ee20008000800 */
[----:B------:R-:W4:Y:S01]  /*00c0*/  LDCU.64 UR8, c[0x0][0x358] ;  /* 0x00006b00ff0877ac */ /* 0x000f220008000a00 */
[----:B--2---:R-:W-:Y:S01]  /*00d0*/  I2FP.F32.S32 R3, UR5 ;  /* 0x0000000500037c45 */ /* 0x004fe20008201400 */
[----:B-1-3--:R-:W-:-:S07]  /*00e0*/  IMAD R4, R4, UR4, RZ ;  /* 0x0000000404047c24 */ /* 0x00afce000f8e02ff */
.L_x_16:
[----:B0-----:R-:W0:Y:S01]  /*00f0*/  LDC R15, c[0x0][0x394] ;  /* 0x0000e500ff0f7b82 */ /* 0x001e220000000800 */
[----:B------:R-:W-:Y:S01]  /*0100*/  IMAD.MOV.U32 R10, RZ, RZ, RZ ;  /* 0x000000ffff0a7224 */ /* 0x000fe200078e00ff */
[----:B0-----:R-:W-:-:S13]  /*0110*/  ISETP.GE.AND P2, PT, R2, R15, PT ;  /* 0x0000000f0200720c */ /* 0x001fda0003f46270 */
[----:B------:R-:W-:Y:S05]  /*0120*/  @P2 BRA `(.L_x_0) ;  /* 0x0000000000342947 */ /* 0x000fea0003800000 */
[----:B------:R-:W0:Y:S01]  /*0130*/  S2R R11, SR_CgaCtaId ;  /* 0x00000000000b7919 */ /* 0x000e220000008800 */
[----:B------:R-:W1:Y:S01]  /*0140*/  LDC.64 R6, c[0x0][0x380] ;  /* 0x0000e000ff067b82 */ /* 0x000e620000000a00 */
[----:B------:R-:W-:Y:S01]  /*0150*/  MOV R8, 0x400 ;  /* 0x0000040000087802 */ /* 0x000fe20000000f00 */
[----:B------:R-:W-:-:S03]  /*0160*/  IMAD.MOV.U32 R0, RZ, RZ, R2 ;  /* 0x000000ffff007224 */ /* 0x000fc600078e0002 */
[----:B0-----:R-:W-:-:S07]  /*0170*/  LEA R11, R11, R8, 0x18 ;  /* 0x000000080b0b7211 */ /* 0x001fce00078ec0ff */
.L_x_1:
[----:B------:R-:W-:-:S04]  /*0180*/  IMAD R9, R5, R15, R0 ;  /* 0x0000000f05097224 */ /* 0x000fc800078e0200 */
[----:B01----:R-:W-:-:S06]  /*0190*/  IMAD.WIDE R8, R9, 0x4, R6 ;  /* 0x0000000409087825 */ /* 0x003fcc00078e0206 */
[----:B----4-:R-:W2:Y:S01]  /*01a0*/  LDG.E.CONSTANT R8, desc[UR8][R8.64] ;  /* 0x0000000808087981 */ /* 0x010ea2000c1e9900 */
[C---:B------:R-:W-:Y:S01]  /*01b0*/  IMAD R13, R0.reuse, 0x4, R11 ;  /* 0x00000004000d7824 */ /* 0x040fe200078e020b */
[----:B------:R-:W-:-:S04]  /*01c0*/  IADD3 R0, PT, PT, R0, UR6, RZ ;  /* 0x0000000600007c10 */ /* 0x000fc8000fffe0ff */
[----:B------:R-:W-:Y:S01]  /*01d0*/  ISETP.GE.AND P0, PT, R0, R15, PT ;  /* 0x0000000f0000720c */ /* 0x000fe20003f06270 */
[----:B--2---:R0:W-:-:S12]  /*01e0*/  STS [R13], R8 ;  /* 0x000000080d007388 */ /* 0x0041d80000000800 */
[----:B------:R-:W-:Y:S05]  /*01f0*/  @!P0 BRA `(.L_x_1) ;  /* 0xfffffffc00e08947 */ /* 0x000fea000383ffff */
.L_x_0:
[----:B------:R-:W-:Y:S05]  /*0200*/  WARPSYNC.ALL ;  /* 0x0000000000007948 */ /* 0x000fea0003800000 */
[----:B------:R-:W-:Y:S06]  /*0210*/  BAR.SYNC.DEFER_BLOCKING 0x0 ;  /* 0x0000000000007b1d */ /* 0x000fec0000010000 */
[----:B------:R-:W-:Y:S04]  /*0220*/  BSSY.RECONVERGENT B0, `(.L_x_2) ;  /* 0x000000d000007945 */ /* 0x000fe80003800200 */
[----:B------:R-:W-:Y:S05]  /*0230*/  @P2 BRA `(.L_x_3) ;  /* 0x00000000002c2947 */ /* 0x000fea0003800000 */
[----:B------:R-:W1:Y:S01]  /*0240*/  S2R R7, SR_CgaCtaId ;  /* 0x0000000000077919 */ /* 0x000e620000008800 */
[----:B------:R-:W-:Y:S01]  /*0250*/  MOV R6, 0x400 ;  /* 0x0000040000067802 */ /* 0x000fe20000000f00 */
[----:B------:R-:W-:Y:S02]  /*0260*/  IMAD.MOV.U32 R10, RZ, RZ, RZ ;  /* 0x000000ffff0a7224 */ /* 0x000fe400078e00ff */
[----:B------:R-:W-:Y:S01]  /*0270*/  IMAD.MOV.U32 R0, RZ, RZ, R2 ;  /* 0x000000ffff007224 */ /* 0x000fe200078e0002 */
[----:B-1----:R-:W-:-:S07]  /*0280*/  LEA R9, R7, R6, 0x18 ;  /* 0x0000000607097211 */ /* 0x002fce00078ec0ff */
.L_x_4:
[C---:B------:R-:W-:Y:S01]  /*0290*/  IMAD R6, R0.reuse, 0x4, R9 ;  /* 0x0000000400067824 */ /* 0x040fe200078e0209 */
[----:B------:R-:W-:-:S04]  /*02a0*/  IADD3 R0, PT, PT, R0, UR6, RZ ;  /* 0x0000000600007c10 */ /* 0x000fc8000fffe0ff */
[----:B------:R-:W1:Y:S01]  /*02b0*/  LDS R7, [R6] ;  /* 0x0000000006077984 */ /* 0x000e620000000800 */
[----:B------:R-:W-:Y:S01]  /*02c0*/  ISETP.GE.AND P0, PT, R0, R15, PT ;  /* 0x0000000f0000720c */ /* 0x000fe20003f06270 */
[----:B-1----:R-:W-:-:S12]  /*02d0*/  FADD R10, R7, R10 ;  /* 0x0000000a070a7221 */ /* 0x002fd80000000000 */
[----:B------:R-:W-:Y:S05]  /*02e0*/  @!P0 BRA `(.L_x_4) ;  /* 0xfffffffc00e88947 */ /* 0x000fea000383ffff */
.L_x_3:
[----:B----4-:R-:W-:Y:S05]  /*02f0*/  BSYNC.RECONVERGENT B0 ;  /* 0x0000000000007941 */ /* 0x010fea0003800200 */
.L_x_2:
[----:B------:R-:W1:Y:S01]  /*0300*/  SHFL.DOWN PT, R7, R10, 0x10, 0x1f ;  /* 0x0a001f000a077f89 */ /* 0x000e6200000e0000 */
[----:B------:R-:W0:Y:S01]  /*0310*/  MUFU.RCP R12, R3 ;  /* 0x00000003000c7308 */ /* 0x000e220000001000 */
[----:B------:R-:W-:Y:S01]  /*0320*/  BSSY.RECONVERGENT B0, `(.L_x_5) ;  /* 0x0000014000007945 */ /* 0x000fe20003800200 */
[----:B0-----:R-:W-:-:S04]  /*0330*/  FFMA R13, -R3, R12, 1 ;  /* 0x3f800000030d7423 */ /* 0x001fc8000000010c */
[----:B------:R-:W-:Y:S01]  /*0340*/  FFMA R13, R12, R13, R12 ;  /* 0x0000000d0c0d7223 */ /* 0x000fe2000000000c */
[----:B-1----:R-:W-:-:S05]  /*0350*/  FADD R7, R7, R10 ;  /* 0x0000000a07077221 */ /* 0x002fca0000000000 */
[----:B------:R-:W0:Y:S02]  /*0360*/  SHFL.DOWN PT, R0, R7, 0x8, 0x1f ;  /* 0x09001f0007007f89 */ /* 0x000e2400000e0000 */
[----:B0-----:R-:W-:-:S05]  /*0370*/  FADD R6, R7, R0 ;  /* 0x0000000007067221 */ /* 0x001fca0000000000 */
[----:B------:R-:W0:Y:S02]  /*0380*/  SHFL.DOWN PT, R9, R6, 0x4, 0x1f ;  /* 0x08801f0006097f89 */ /* 0x000e2400000e0000 */
[----:B0-----:R-:W-:-:S05]  /*0390*/  FADD R9, R6, R9 ;  /* 0x0000000906097221 */ /* 0x001fca0000000000 */
[----:B------:R-:W0:Y:S02]  /*03a0*/  SHFL.DOWN PT, R0, R9, 0x2, 0x1f ;  /* 0x08401f0009007f89 */ /* 0x000e2400000e0000 */
[----:B0-----:R-:W-:-:S05]  /*03b0*/  FADD R8, R9, R0 ;  /* 0x0000000009087221 */ /* 0x001fca0000000000 */
[----:B------:R-:W0:Y:S02]  /*03c0*/  SHFL.DOWN PT, R11, R8, 0x1, 0x1f ;  /* 0x08201f00080b7f89 */ /* 0x000e2400000e0000 */
[----:B0-----:R-:W-:-:S04]  /*03d0*/  FADD R0, R8, R11 ;  /* 0x0000000b08007221 */ /* 0x001fc80000000000 */
[----:B------:R-:W0:Y:S01]  /*03e0*/  FCHK P0, R0, R3 ;  /* 0x0000000300007302 */ /* 0x000e220000000000 */
[----:B------:R-:W-:-:S04]  /*03f0*/  FFMA R10, R0, R13, RZ ;  /* 0x0000000d000a7223 */ /* 0x000fc800000000ff */
[----:B------:R-:W-:-:S04]  /*0400*/  FFMA R6, -R3, R10, R0 ;  /* 0x0000000a03067223 */ /* 0x000fc80000000100 */
[----:B------:R-:W-:Y:S01]  /*0410*/  FFMA R6, R13, R6, R10 ;  /* 0x000000060d067223 */ /* 0x000fe2000000000a */
[----:B0-----:R-:W-:Y:S06]  /*0420*/  @!P0 BRA `(.L_x_6) ;  /* 0x00000000000c8947 */ /* 0x001fec0003800000 */
[----:B------:R-:W-:-:S07]  /*0430*/  MOV R8, 0x450 ;  /* 0x0000045000087802 */ /* 0x000fce0000000f00 */
[----:B------:R-:W-:Y:S05]  /*0440*/  CALL.REL.NOINC `($__internal_0_$__cuda_sm3x_div_rn_noftz_f32_slowpath) ;  /* 0x00000004002c7944 */ /* 0x000fea0003c00000 */
[----:B------:R-:W-:-:S07]  /*0450*/  IMAD.MOV.U32 R6, RZ, RZ, R0 ;  /* 0x000000ffff067224 */ /* 0x000fce00078e0000 */
.L_x_6:
[----:B------:R-:W-:Y:S05]  /*0460*/  BSYNC.RECONVERGENT B0 ;  /* 0x0000000000007941 */ /* 0x000fea0003800200 */
.L_x_5:
[----:B------:R-:W-:Y:S01]  /*0470*/  BSSY.RECONVERGENT B0, `(.L_x_7) ;  /* 0x0000012000007945 */ /* 0x000fe20003800200 */
[----:B------:R-:W-:-:S03]  /*0480*/  IMAD.MOV.U32 R0, RZ, RZ, RZ ;  /* 0x000000ffff007224 */ /* 0x000fc600078e00ff */
[----:B------:R-:W-:Y:S05]  /*0490*/  @P2 BRA `(.L_x_8) ;  /* 0x00000000003c2947 */ /* 0x000fea0003800000 */
[----:B------:R-:W0:Y:S01]  /*04a0*/  LDC R9, c[0x0][0x394] ;  /* 0x0000e500ff097b82 */ /* 0x000e220000000800 */
[----:B------:R-:W-:Y:S01]  /*04b0*/  BSSY.RECONVERGENT B1, `(.L_x_9) ;  /* 0x0000006000017945 */ /* 0x000fe20003800200 */
[----:B------:R-:W-:-:S07]  /*04c0*/  IMAD.MOV.U32 R0, RZ, RZ, R2 ;  /* 0x000000ffff007224 */ /* 0x000fce00078e0002 */
.L_x_10:
[----:B------:R-:W-:Y:S01]  /*04d0*/  MOV R7, R0 ;  /* 0x0000000000077202 */ /* 0x000fe20000000f00 */
[----:B------:R-:W-:-:S05]  /*04e0*/  VIADD R0, R0, UR6 ;  /* 0x0000000600007c36 */ /* 0x000fca0008000000 */
[----:B0-----:R-:W-:-:S13]  /*04f0*/  ISETP.GE.AND P0, PT, R0, R9, PT ;  /* 0x000000090000720c */ /* 0x001fda0003f06270 */
[----:B------:R-:W-:Y:S05]  /*0500*/  @!P0 BRA `(.L_x_10) ;  /* 0xfffffffc00f08947 */ /* 0x000fea000383ffff */
[----:B------:R-:W-:Y:S05]  /*0510*/  BSYNC.RECONVERGENT B1 ;  /* 0x0000000000017941 */ /* 0x000fea0003800200 */
.L_x_9:
[----:B------:R-:W0:Y:S01]  /*0520*/  S2UR UR5, SR_CgaCtaId ;  /* 0x00000000000579c3 */ /* 0x000e220000008800 */
[----:B------:R-:W-:Y:S02]  /*0530*/  UMOV UR4, 0x400 ;  /* 0x0000040000047882 */ /* 0x000fe40000000000 */
[----:B0-----:R-:W-:-:S06]  /*0540*/  ULEA UR4, UR5, UR4, 0x18 ;  /* 0x0000000405047291 */ /* 0x001fcc000f8ec0ff */
[----:B------:R-:W-:-:S06]  /*0550*/  LEA R7, R7, UR4, 0x2 ;  /* 0x0000000407077c11 */ /* 0x000fcc000f8e10ff */
[----:B------:R-:W0:Y:S02]  /*0560*/  LDS R7, [R7] ;  /* 0x0000000007077984 */ /* 0x000e240000000800 */
[----:B0-----:R-:W-:-:S04]  /*0570*/  FADD R0, R7, -R6 ;  /* 0x8000000607007221 */ /* 0x001fc80000000000 */
[----:B------:R-:W-:-:S07]  /*0580*/  FMUL R0, R0, R0 ;  /* 0x0000000000007220 */ /* 0x000fce0000400000 */
.L_x_8:
[----:B------:R-:W-:Y:S05]  /*0590*/  BSYNC.RECONVERGENT B0 ;  /* 0x0000000000007941 */ /* 0x000fea0003800200 */
.L_x_7:
[----:B------:R-:W0:Y:S01]  /*05a0*/  SHFL.DOWN PT, R7, R0, 0x10, 0x1f ;  /* 0x0a001f0000077f89 */ /* 0x000e2200000e0000 */
[----:B------:R-:W1:Y:S01]  /*05b0*/  MUFU.RCP R14, R3 ;  /* 0x00000003000e7308 */ /* 0x000e620000001000 */
[----:B------:R-:W2:Y:S01]  /*05c0*/  LDCU UR4, c[0x0][0x394] ;  /* 0x00007280ff0477ac */ /* 0x000ea20008000800 */
[----:B------:R-:W-:Y:S01]  /*05d0*/  BSSY.RECONVERGENT B0, `(.L_x_11) ;  /* 0x0000015000007945 */ /* 0x000fe20003800200 */
[----:B-1----:R-:W-:Y:S01]  /*05e0*/  FFMA R13, -R3, R14, 1 ;  /* 0x3f800000030d7423 */ /* 0x002fe2000000010e */
[----:B--2---:R-:W-:Y:S01]  /*05f0*/  ISETP.GE.AND P2, PT, R2, UR4, PT ;  /* 0x0000000402007c0c */ /* 0x004fe2000bf46270 */
[----:B0-----:R-:W-:Y:S02]  /*0600*/  FADD R7, R7, R0 ;  /* 0x0000000007077221 */ /* 0x001fe40000000000 */
[----:B------:R-:W-:-:S03]  /*0610*/  FFMA R0, R14, R13, R14 ;  /* 0x0000000d0e007223 */ /* 0x000fc6000000000e */
        /* <DEDUP_REMOVED lines=13> */
[----:B------:R-:W-:Y:S01]  /*06f0*/  IMAD.MOV.U32 R0, RZ, RZ, R12 ;  /* 0x000000ffff007224 */ /* 0x000fe200078e000c */
[----:B------:R-:W-:-:S07]  /*0700*/  MOV R8, 0x720 ;  /* 0x0000072000087802 */ /* 0x000fce0000000f00 */
[----:B------:R-:W-:Y:S05]  /*0710*/  CALL.REL.NOINC `($__internal_0_$__cuda_sm3x_div_rn_noftz_f32_slowpath) ;  /* 0x0000000000787944 */ /* 0x000fea0003c00000 */
.L_x_12:
[----:B------:R-:W-:Y:S05]  /*0720*/  BSYNC.RECONVERGENT B0 ;  /* 0x0000000000007941 */ /* 0x000fea0003800200 */
.L_x_11:
[----:B------:R-:W-:Y:S04]  /*0730*/  BSSY.RECONVERGENT B0, `(.L_x_13) ;  /* 0x0000017000007945 */ /* 0x000fe80003800200 */
[----:B------:R-:W-:Y:S05]  /*0740*/  @P2 BRA `(.L_x_14) ;  /* 0x0000000000542947 */ /* 0x000fea0003800000 */
[----:B------:R-:W-:Y:S01]  /*0750*/  FADD R0, R0, 9.9999997473787516356e-06 ;  /* 0x3727c5ac00007421 */ /* 0x000fe20000000000 */
[----:B------:R-:W0:Y:S01]  /*0760*/  S2R R11, SR_CgaCtaId ;  /* 0x00000000000b7919 */ /* 0x000e220000008800 */
[----:B------:R-:W1:Y:S01]  /*0770*/  LDC R17, c[0x0][0x394] ;  /* 0x0000e500ff117b82 */ /* 0x000e620000000800 */
[----:B------:R-:W-:Y:S01]  /*0780*/  MOV R10, 0x400 ;  /* 0x00000400000a7802 */ /* 0x000fe20000000f00 */
[----:B------:R-:W-:Y:S01]  /*0790*/  IMAD.MOV.U32 R12, RZ, RZ, R2 ;  /* 0x000000ffff0c7224 */ /* 0x000fe200078e0002 */
[----:B------:R-:W-:-:S05]  /*07a0*/  FSETP.GEU.AND P0, PT, |R0|, 1.175494350822287508e-38, PT ;  /* 0x008000000000780b */ /* 0x000fca0003f0e200 */
[----:B------:R-:W2:Y:S08]  /*07b0*/  LDC.64 R8, c[0x0][0x388] ;  /* 0x0000e200ff087b82 */ /* 0x000eb00000000a00 */
[----:B------:R-:W-:-:S04]  /*07c0*/  @!P0 FMUL R0, R0, 16777216 ;  /* 0x4b80000000008820 */ /* 0x000fc80000400000 */
[----:B------:R-:W3:Y:S01]  /*07d0*/  MUFU.RSQ R7, R0 ;  /* 0x0000000000077308 */ /* 0x000ee20000001400 */
[----:B0-----:R-:W-:Y:S01]  /*07e0*/  LEA R15, R11, R10, 0x18 ;  /* 0x0000000a0b0f7211 */ /* 0x001fe200078ec0ff */
[----:B---3--:R-:W-:-:S07]  /*07f0*/  @!P0 FMUL R7, R7, 4096 ;  /* 0x4580000007078820 */ /* 0x008fce0000400000 */
.L_x_15:
[C---:B------:R-:W-:Y:S01]  /*0800*/  LEA R0, R12.reuse, R15, 0x2 ;  /* 0x0000000f0c007211 */ /* 0x040fe200078e10ff */
[-C--:B01----:R-:W-:Y:S02]  /*0810*/  IMAD R13, R5, R17.reuse, R12 ;  /* 0x00000011050d7224 */ /* 0x083fe400078e020c */
[----:B------:R-:W-:Y:S02]  /*0820*/  VIADD R12, R12, UR6 ;  /* 0x000000060c0c7c36 */ /* 0x000fe40008000000 */
[----:B------:R-:W0:Y:S03]  /*0830*/  LDS R11, [R0] ;  /* 0x00000000000b7984 */ /* 0x000e260000000800 */
[----:B------:R-:W-:Y:S01]  /*0840*/  ISETP.GE.AND P0, PT, R12, R17, PT ;  /* 0x000000110c00720c */ /* 0x000fe20003f06270 */
[----:B0-----:R-:W-:Y:S01]  /*0850*/  FADD R14, R11, -R6 ;  /* 0x800000060b0e7221 */ /* 0x001fe20000000000 */
[----:B--2---:R-:W-:-:S04]  /*0860*/  IMAD.WIDE R10, R13, 0x4, R8 ;  /* 0x000000040d0a7825 */ /* 0x004fc800078e0208 */
[----:B------:R-:W-:-:S05]  /*0870*/  FMUL R13, R7, R14 ;  /* 0x0000000e070d7220 */ /* 0x000fca0000400000 */
[----:B------:R0:W-:Y:S02]  /*0880*/  STG.E desc[UR8][R10.64], R13 ;  /* 0x0000000d0a007986 */ /* 0x0001e4000c101908 */
[----:B------:R-:W-:Y:S05]  /*0890*/  @!P0 BRA `(.L_x_15) ;  /* 0xfffffffc00d88947 */ /* 0x000fea000383ffff */
.L_x_14:
[----:B------:R-:W-:Y:S05]  /*08a0*/  BSYNC.RECONVERGENT B0 ;  /* 0x0000000000007941 */ /* 0x000fea0003800200 */
.L_x_13:
[----:B------:R-:W1:Y:S01]  /*08b0*/  LDCU UR4, c[0x0][0x390] ;  /* 0x00007200ff0477ac */ /* 0x000e620008000800 */
[----:B------:R-:W-:-:S05]  /*08c0*/  IMAD.IADD R5, R4, 0x1, R5 ;  /* 0x0000000104057824 */ /* 0x000fca00078e0205 */
[----:B-1----:R-:W-:-:S13]  /*08d0*/  ISETP.GE.AND P0, PT, R5, UR4, PT ;  /* 0x0000000405007c0c */ /* 0x002fda000bf06270 */
[----:B------:R-:W-:Y:S05]  /*08e0*/  @!P0 BRA `(.L_x_16) ;  /* 0xfffffff800008947 */ /* 0x000fea000383ffff */
[----:B------:R-:W-:Y:S05]  /*08f0*/  EXIT ;  /* 0x000000000000794d */ /* 0x000fea0003800000 */
        .weak           $__internal_0_$__cuda_sm3x_div_rn_noftz_f32_slowpath
        .type           $__internal_0_$__cuda_sm3x_div_rn_noftz_f32_slowpath,@function
        .size           $__internal_0_$__cuda_sm3x_div_rn_noftz_f32_slowpath,(.L_x_29 - $__internal_0_$__cuda_sm3x_div_rn_noftz_f32_slowpath)
$__internal_0_$__cuda_sm3x_div_rn_noftz_f32_slowpath:
[--C-:B------:R-:W-:Y:S01]  /*0900*/  SHF.R.U32.HI R9, RZ, 0x17, R3.reuse ;  /* 0x00000017ff097819 */ /* 0x100fe20000011603 */
[----:B------:R-:W-:Y:S01]  /*0910*/  BSSY.RECONVERGENT B1, `(.L_x_17) ;  /* 0x0000063000017945 */ /* 0x000fe20003800200 */
[----:B------:R-:W-:Y:S02]  /*0920*/  SHF.R.U32.HI R7, RZ, 0x17, R0 ;  /* 0x00000017ff077819 */ /* 0x000fe40000011600 */
[----:B------:R-:W-:Y:S01]  /*0930*/  LOP3.LUT R14, R9, 0xff, RZ, 0xc0, !PT ;  /* 0x000000ff090e7812 */ /* 0x000fe200078ec0ff */
[----:B------:R-:W-:Y:S01]  /*0940*/  IMAD.MOV.U32 R9, RZ, RZ, R3 ;  /* 0x000000ffff097224 */ /* 0x000fe200078e0003 */
[----:B------:R-:W-:Y:S02]  /*0950*/  LOP3.LUT R12, R7, 0xff, RZ, 0xc0, !PT ;  /* 0x000000ff070c7812 */ /* 0x000fe400078ec0ff */
[----:B------:R-:W-:-:S03]  /*0960*/  IADD3 R11, PT, PT, R14, -0x1, RZ ;  /* 0xffffffff0e0b7810 */ /* 0x000fc60007ffe0ff */
[----:B------:R-:W-:Y:S01]  /*0970*/  VIADD R10, R12, 0xffffffff ;  /* 0xffffffff0c0a7836 */ /* 0x000fe20000000000 */
[----:B------:R-:W-:-:S04]  /*0980*/  ISETP.GT.U32.AND P0, PT, R11, 0xfd, PT ;  /* 0x000000fd0b00780c */ /* 0x000fc80003f04070 */
[----:B------:R-:W-:-:S13]  /*0990*/  ISETP.GT.U32.OR P0, PT, R10, 0xfd, P0 ;  /* 0x000000fd0a00780c */ /* 0x000fda0000704470 */
[----:B------:R-:W-:Y:S01]  /*09a0*/  @!P0 MOV R7, RZ ;  /* 0x000000ff00078202 */ /* 0x000fe20000000f00 */
[----:B------:R-:W-:Y:S06]  /*09b0*/  @!P0 BRA `(.L_x_18) ;  /* 0x00000000005c8947 */ /* 0x000fec0003800000 */
[----:B------:R-:W-:Y:S02]  /*09c0*/  FSETP.GTU.FTZ.AND P0, PT, |R0|, +INF , PT ;  /* 0x7f8000000000780b */ /* 0x000fe40003f1c200 */
[----:B------:R-:W-:-:S04]  /*09d0*/  FSETP.GTU.FTZ.AND P1, PT, |R3|, +INF , PT ;  /* 0x7f8000000300780b */ /* 0x000fc80003f3c200 */
[----:B------:R-:W-:-:S13]  /*09e0*/  PLOP3.LUT P0, PT, P0, P1, PT, 0xf8, 0x8f ;  /* 0x00000000008f781c */ /* 0x000fda0000703f70 */
[----:B------:R-:W-:Y:S05]  /*09f0*/  @P0 BRA `(.L_x_19) ;  /* 0x00000004004c0947 */ /* 0x000fea0003800000 */
[----:B------:R-:W-:-:S13]  /*0a00*/  LOP3.LUT P0, RZ, R9, 0x7fffffff, R0, 0xc8, !PT ;  /* 0x7fffffff09ff7812 */ /* 0x000fda000780c800 */
[----:B------:R-:W-:Y:S05]  /*0a10*/  @!P0 BRA `(.L_x_20) ;  /* 0x00000004003c8947 */ /* 0x000fea0003800000 */
[C---:B------:R-:W-:Y:S02]  /*0a20*/  FSETP.NEU.FTZ.AND P3, PT, |R0|.reuse, +INF , PT ;  /* 0x7f8000000000780b */ /* 0x040fe40003f7d200 */
[----:B------:R-:W-:Y:S02]  /*0a30*/  FSETP.NEU.FTZ.AND P1, PT, |R3|, +INF , PT ;  /* 0x7f8000000300780b */ /* 0x000fe40003f3d200 */
[----:B------:R-:W-:-:S11]  /*0a40*/  FSETP.NEU.FTZ.AND P0, PT, |R0|, +INF , PT ;  /* 0x7f8000000000780b */ /* 0x000fd60003f1d200 */
[----:B------:R-:W-:Y:S05]  /*0a50*/  @!P1 BRA !P3, `(.L_x_20) ;  /* 0x00000004002c9947 */ /* 0x000fea0005800000 */
[----:B------:R-:W-:-:S04]  /*0a60*/  LOP3.LUT P3, RZ, R0, 0x7fffffff, RZ, 0xc0, !PT ;  /* 0x7fffffff00ff7812 */ /* 0x000fc8000786c0ff */
[----:B------:R-:W-:-:S13]  /*0a70*/  PLOP3.LUT P1, PT, P1, P3, PT, 0x2f, 0xf2 ;  /* 0x0000000000f2781c */ /* 0x000fda0000f26577 */
[----:B------:R-:W-:Y:S05]  /*0a80*/  @P1 BRA `(.L_x_21) ;  /* 0x0000000400181947 */ /* 0x000fea0003800000 */
[----:B------:R-:W-:-:S04]  /*0a90*/  LOP3.LUT P1, RZ, R9, 0x7fffffff, RZ, 0xc0, !PT ;  /* 0x7fffffff09ff7812 */ /* 0x000fc8000782c0ff */
[----:B------:R-:W-:-:S13]  /*0aa0*/  PLOP3.LUT P0, PT, P0, P1, PT, 0x2f, 0xf2 ;  /* 0x0000000000f2781c */ /* 0x000fda0000702577 */
[----:B------:R-:W-:Y:S05]  /*0ab0*/  @P0 BRA `(.L_x_22) ;  /* 0x0000000400000947 */ /* 0x000fea0003800000 */
[----:B------:R-:W-:Y:S02]  /*0ac0*/  ISETP.GE.AND P0, PT, R10, RZ, PT ;  /* 0x000000ff0a00720c */ /* 0x000fe40003f06270 */
[----:B------:R-:W-:-:S11]  /*0ad0*/  ISETP.GE.AND P1, PT, R11, RZ, PT ;  /* 0x000000ff0b00720c */ /* 0x000fd60003f26270 */
[----:B------:R-:W-:Y:S02]  /*0ae0*/  @P0 IMAD.MOV.U32 R7, RZ, RZ, RZ ;  /* 0x000000ffff070224 */ /* 0x000fe400078e00ff */
[----:B------:R-:W-:Y:S01]  /*0af0*/  @!P0 FFMA R0, R0, 1.84467440737095516160e+19, RZ ;  /* 0x5f80000000008823 */ /* 0x000fe200000000ff */
[----:B------:R-:W-:Y:S02]  /*0b00*/  @!P0 IMAD.MOV.U32 R7, RZ, RZ, -0x40 ;  /* 0xffffffc0ff078424 */ /* 0x000fe400078e00ff */
[----:B------:R-:W-:-:S03]  /*0b10*/  @!P1 FFMA R9, R3, 1.84467440737095516160e+19, RZ ;  /* 0x5f80000003099823 */ /* 0x000fc600000000ff */
[----:B------:R-:W-:-:S07]  /*0b20*/  @!P1 IADD3 R7, PT, PT, R7, 0x40, RZ ;  /* 0x0000004007079810 */ /* 0x000fce0007ffe0ff */
.L_x_18:
[----:B------:R-:W-:Y:S01]  /*0b30*/  LEA R10, R14, 0xc0800000, 0x17 ;  /* 0xc08000000e0a7811 */ /* 0x000fe200078eb8ff */
[----:B------:R-:W-:Y:S04]  /*0b40*/  BSSY.RECONVERGENT B2, `(.L_x_23) ;  /* 0x0000036000027945 */ /* 0x000fe80003800200 */
[----:B------:R-:W-:Y:S02]  /*0b50*/  IMAD.IADD R10, R9, 0x1, -R10 ;  /* 0x00000001090a7824 */ /* 0x000fe400078e0a0a */
[----:B------:R-:W-:Y:S02]  /*0b60*/  VIADD R9, R12, 0xffffff81 ;  /* 0xffffff810c097836 */ /* 0x000fe40000000000 */
[----:B------:R0:W1:Y:S01]  /*0b70*/  MUFU.RCP R11, R10 ;  /* 0x0000000a000b7308 */ /* 0x0000620000001000 */
[----:B------:R-:W-:Y:S01]  /*0b80*/  FADD.FTZ R13, -R10, -RZ ;  /* 0x800000ff0a0d7221 */ /* 0x000fe20000010100 */
[C---:B------:R-:W-:Y:S01]  /*0b90*/  IMAD R0, R9.reuse, -0x800000, R0 ;  /* 0xff80000009007824 */ /* 0x040fe200078e0200 */
[----:B0-----:R-:W-:-:S04]  /*0ba0*/  IADD3 R10, PT, PT, R9, 0x7f, -R14 ;  /* 0x0000007f090a7810 */ /* 0x001fc80007ffe80e */
[----:B------:R-:W-:Y:S01]  /*0bb0*/  IADD3 R10, PT, PT, R10, R7, RZ ;  /* 0x000000070a0a7210 */ /* 0x000fe20007ffe0ff */
[----:B-1----:R-:W-:-:S04]  /*0bc0*/  FFMA R12, R11, R13, 1 ;  /* 0x3f8000000b0c7423 */ /* 0x002fc8000000000d */
[----:B------:R-:W-:-:S04]  /*0bd0*/  FFMA R16, R11, R12, R11 ;  /* 0x0000000c0b107223 */ /* 0x000fc8000000000b */
[----:B------:R-:W-:-:S04]  /*0be0*/  FFMA R11, R0, R16, RZ ;  /* 0x00000010000b7223 */ /* 0x000fc800000000ff */
[----:B------:R-:W-:-:S04]  /*0bf0*/  FFMA R12, R13, R11, R0 ;  /* 0x0000000b0d0c7223 */ /* 0x000fc80000000000 */
[----:B------:R-:W-:-:S04]  /*0c00*/  FFMA R11, R16, R12, R11 ;  /* 0x0000000c100b7223 */ /* 0x000fc8000000000b */
[----:B------:R-:W-:-:S04]  /*0c10*/  FFMA R12, R13, R11, R0 ;  /* 0x0000000b0d0c7223 */ /* 0x000fc80000000000 */
[----:B------:R-:W-:-:S05]  /*0c20*/  FFMA R0, R16, R12, R11 ;  /* 0x0000000c10007223 */ /* 0x000fca000000000b */
[----:B------:R-:W-:-:S04]  /*0c30*/  SHF.R.U32.HI R9, RZ, 0x17, R0 ;  /* 0x00000017ff097819 */ /* 0x000fc80000011600 */
[----:B------:R-:W-:-:S05]  /*0c40*/  LOP3.LUT R9, R9, 0xff, RZ, 0xc0, !PT ;  /* 0x000000ff09097812 */ /* 0x000fca00078ec0ff */
[----:B------:R-:W-:-:S04]  /*0c50*/  IMAD.IADD R13, R9, 0x1, R10 ;  /* 0x00000001090d7824 */ /* 0x000fc800078e020a */
[----:B------:R-:W-:-:S05]  /*0c60*/  VIADD R7, R13, 0xffffffff ;  /* 0xffffffff0d077836 */ /* 0x000fca0000000000 */
[----:B------:R-:W-:-:S13]  /*0c70*/  ISETP.GE.U32.AND P0, PT, R7, 0xfe, PT ;  /* 0x000000fe0700780c */ /* 0x000fda0003f06070 */
[----:B------:R-:W-:Y:S05]  /*0c80*/  @!P0 BRA `(.L_x_24) ;  /* 0x0000000000808947 */ /* 0x000fea0003800000 */
[----:B------:R-:W-:-:S13]  /*0c90*/  ISETP.GT.AND P0, PT, R13, 0xfe, PT ;  /* 0x000000fe0d00780c */ /* 0x000fda0003f04270 */
[----:B------:R-:W-:Y:S05]  /*0ca0*/  @P0 BRA `(.L_x_25) ;  /* 0x00000000006c0947 */ /* 0x000fea0003800000 */
[----:B------:R-:W-:-:S13]  /*0cb0*/  ISETP.GE.AND P0, PT, R13, 0x1, PT ;  /* 0x000000010d00780c */ /* 0x000fda0003f06270 */
[----:B------:R-:W-:Y:S05]  /*0cc0*/  @P0 BRA `(.L_x_26) ;  /* 0x0000000000740947 */ /* 0x000fea0003800000 */
[----:B------:R-:W-:Y:S02]  /*0cd0*/  ISETP.GE.AND P0, PT, R13, -0x18, PT ;  /* 0xffffffe80d00780c */ /* 0x000fe40003f06270 */
[----:B------:R-:W-:-:S11]  /*0ce0*/  LOP3.LUT R0, R0, 0x80000000, RZ, 0xc0, !PT ;  /* 0x8000000000007812 */ /* 0x000fd600078ec0ff */
[----:B------:R-:W-:Y:S05]  /*0cf0*/  @!P0 BRA `(.L_x_26) ;  /* 0x0000000000688947 */ /* 0x000fea0003800000 */
[CCC-:B------:R-:W-:Y:S01]  /*0d00*/  FFMA.RZ R7, R16.reuse, R12.reuse, R11.reuse ;  /* 0x0000000c10077223 */ /* 0x1c0fe2000000c00b */
[CCC-:B------:R-:W-:Y:S01]  /*0d10*/  FFMA.RM R10, R16.reuse, R12.reuse, R11.reuse ;  /* 0x0000000c100a7223 */ /* 0x1c0fe2000000400b */
[C---:B------:R-:W-:Y:S02]  /*0d20*/  ISETP.NE.AND P3, PT, R13.reuse, RZ, PT ;  /* 0x000000ff0d00720c */ /* 0x040fe40003f65270 */
[----:B------:R-:W-:Y:S02]  /*0d30*/  ISETP.NE.AND P1, PT, R13, RZ, PT ;  /* 0x000000ff0d00720c */ /* 0x000fe40003f25270 */
[----:B------:R-:W-:Y:S01]  /*0d40*/  LOP3.LUT R9, R7, 0x7fffff, RZ, 0xc0, !PT ;  /* 0x007fffff07097812 */ /* 0x000fe200078ec0ff */
[----:B------:R-:W-:Y:S01]  /*0d50*/  FFMA.RP R7, R16, R12, R11 ;  /* 0x0000000c10077223 */ /* 0x000fe2000000800b */
[----:B------:R-:W-:Y:S01]  /*0d60*/  IADD3 R12, PT, PT, R13, 0x20, RZ ;  /* 0x000000200d0c7810 */ /* 0x000fe20007ffe0ff */
[----:B------:R-:W-:Y:S01]  /*0d70*/  IMAD.MOV R11, RZ, RZ, -R13 ;  /* 0x000000ffff0b7224 */ /* 0x000fe200078e0a0d */
[----:B------:R-:W-:-:S02]  /*0d80*/  LOP3.LUT R9, R9, 0x800000, RZ, 0xfc, !PT ;  /* 0x0080000009097812 */ /* 0x000fc400078efcff */
[----:B------:R-:W-:Y:S02]  /*0d90*/  FSETP.NEU.FTZ.AND P0, PT, R7, R10, PT ;  /* 0x0000000a0700720b */ /* 0x000fe40003f1d000 */
[----:B------:R-:W-:Y:S02]  /*0da0*/  SHF.L.U32 R12, R9, R12, RZ ;  /* 0x0000000c090c7219 */ /* 0x000fe400000006ff */
[----:B------:R-:W-:Y:S02]  /*0db0*/  SEL R10, R11, RZ, P3 ;  /* 0x000000ff0b0a7207 */ /* 0x000fe40001800000 */
[----:B------:R-:W-:Y:S02]  /*0dc0*/  ISETP.NE.AND P1, PT, R12, RZ, P1 ;  /* 0x000000ff0c00720c */ /* 0x000fe40000f25270 */
[----:B------:R-:W-:Y:S02]  /*0dd0*/  SHF.R.U32.HI R10, RZ, R10, R9 ;  /* 0x0000000aff0a7219 */ /* 0x000fe40000011609 */
[----:B------:R-:W-:-:S02]  /*0de0*/  PLOP3.LUT P0, PT, P0, P1, PT, 0xf8, 0x8f ;  /* 0x00000000008f781c */ /* 0x000fc40000703f70 */
[----:B------:R-:W-:Y:S02]  /*0df0*/  SHF.R.U32.HI R12, RZ, 0x1, R10 ;  /* 0x00000001ff0c7819 */ /* 0x000fe4000001160a */
[----:B------:R-:W-:-:S04]  /*0e00*/  SEL R7, RZ, 0x1, !P0 ;  /* 0x00000001ff077807 */ /* 0x000fc80004000000 */
[----:B------:R-:W-:-:S04]  /*0e10*/  LOP3.LUT R7, R7, 0x1, R12, 0xf8, !PT ;  /* 0x0000000107077812 */ /* 0x000fc800078ef80c */
[----:B------:R-:W-:-:S05]  /*0e20*/  LOP3.LUT R7, R7, R10, RZ, 0xc0, !PT ;  /* 0x0000000a07077212 */ /* 0x000fca00078ec0ff */
[----:B------:R-:W-:-:S05]  /*0e30*/  IMAD.IADD R7, R12, 0x1, R7 ;  /* 0x000000010c077824 */ /* 0x000fca00078e0207 */
[----:B------:R-:W-:Y:S01]  /*0e40*/  LOP3.LUT R0, R7, R0, RZ, 0xfc, !PT ;  /* 0x0000000007007212 */ /* 0x000fe200078efcff */
[----:B------:R-:W-:Y:S06]  /*0e50*/  BRA `(.L_x_26) ;  /* 0x0000000000107947 */ /* 0x000fec0003800000 */
.L_x_25:
[----:B------:R-:W-:-:S04]  /*0e60*/  LOP3.LUT R0, R0, 0x80000000, RZ, 0xc0, !PT ;  /* 0x8000000000007812 */ /* 0x000fc800078ec0ff */
[----:B------:R-:W-:Y:S01]  /*0e70*/  LOP3.LUT R0, R0, 0x7f800000, RZ, 0xfc, !PT ;  /* 0x7f80000000007812 */ /* 0x000fe200078efcff */
[----:B------:R-:W-:Y:S06]  /*0e80*/  BRA `(.L_x_26) ;  /* 0x0000000000047947 */ /* 0x000fec0003800000 */
.L_x_24:
[----:B------:R-:W-:-:S07]  /*0e90*/  LEA R0, R10, R0, 0x17 ;  /* 0x000000000a007211 */ /* 0x000fce00078eb8ff */
.L_x_26:
[----:B------:R-:W-:Y:S05]  /*0ea0*/  BSYNC.RECONVERGENT B2 ;  /* 0x0000000000027941 */ /* 0x000fea0003800200 */
.L_x_23:
[----:B------:R-:W-:Y:S05]  /*0eb0*/  BRA `(.L_x_27) ;  /* 0x0000000000207947 */ /* 0x000fea0003800000 */
.L_x_22:
[----:B------:R-:W-:-:S04]  /*0ec0*/  LOP3.LUT R0, R9, 0x80000000, R0, 0x48, !PT ;  /* 0x8000000009007812 */ /* 0x000fc800078e4800 */
[----:B------:R-:W-:Y:S01]  /*0ed0*/  LOP3.LUT R0, R0, 0x7f800000, RZ, 0xfc, !PT ;  /* 0x7f80000000007812 */ /* 0x000fe200078efcff */
[----:B------:R-:W-:Y:S06]  /*0ee0*/  BRA `(.L_x_27) ;  /* 0x0000000000147947 */ /* 0x000fec0003800000 */
.L_x_21:
[----:B------:R-:W-:Y:S01]  /*0ef0*/  LOP3.LUT R0, R9, 0x80000000, R0, 0x48, !PT ;  /* 0x8000000009007812 */ /* 0x000fe200078e4800 */
[----:B------:R-:W-:Y:S06]  /*0f00*/  BRA `(.L_x_27) ;  /* 0x00000000000c7947 */ /* 0x000fec0003800000 */
.L_x_20:
[----:B------:R-:W0:Y:S01]  /*0f10*/  MUFU.RSQ R0, -QNAN ;  /* 0xffc0000000007908 */ /* 0x000e220000001400 */
[----:B------:R-:W-:Y:S05]  /*0f20*/  BRA `(.L_x_27) ;  /* 0x0000000000047947 */ /* 0x000fea0003800000 */
.L_x_19:
[----:B------:R-:W-:-:S07]  /*0f30*/  FADD.FTZ R0, R0, R3 ;  /* 0x0000000300007221 */ /* 0x000fce0000010000 */
.L_x_27:
[----:B------:R-:W-:Y:S05]  /*0f40*/  BSYNC.RECONVERGENT B1 ;  /* 0x0000000000017941 */ /* 0x000fea0003800200 */
.L_x_17:
[----:B------:R-:W-:-:S04]  /*0f50*/  IMAD.MOV.U32 R9, RZ, RZ, 0x0 ;  /* 0x00000000ff097424 */ /* 0x000fc800078e00ff */
[----:B0-----:R-:W-:Y:S05]  /*0f60*/  RET.REL.NODEC R8 `(_Z9layerNormPKfPfii) ;  /* 0xfffffff008247950 */ /* 0x001fea0003c3ffff */
.L_x_28:
[----:B------:R-:W-:-:S00]  /*0f70*/  BRA `(.L_x_28) ;  /* 0xfffffffc00fc7947 */ /* 0x000fc0000383ffff */
[----:B------:R-:W-:-:S00]  /*0f80*/  NOP ;  /* 0x0000000000007918 */ /* 0x000fc00000000000 */
[----:B------:R-:W-:-:S00]  /*0f90*/  NOP ;  /* 0x0000000000007918 */ /* 0x000fc00000000000 */
[----:B------:R-:W-:-:S00]  /*0fa0*/  NOP ;  /* 0x0000000000007918 */ /* 0x000fc00000000000 */
[----:B------:R-:W-:-:S00]  /*0fb0*/  NOP ;  /* 0x0000000000007918 */ /* 0x000fc00000000000 */
[----:B------:R-:W-:-:S00]  /*0fc0*/  NOP ;  /* 0x0000000000007918 */ /* 0x000fc00000000000 */
[----:B------:R-:W-:-:S00]  /*0fd0*/  NOP ;  /* 0x0000000000007918 */ /* 0x000fc00000000000 */
[----:B------:R-:W-:-:S00]  /*0fe0*/  NOP ;  /* 0x0000000000007918 */ /* 0x000fc00000000000 */
[----:B------:R-:W-:-:S00]  /*0ff0*/  NOP ;  /* 0x0000000000007918 */ /* 0x000fc00000000000 */
.L_x_29:


//--------------------- .nv.shared._Z9layerNormPKfPfii --------------------------
	.section	.nv.shared._Z9layerNormPKfPfii,"aw",@nobits
	.sectionflags	@""
	.align	16
	.zero		1024


//--------------------- .nv.shared.reserved.0     --------------------------
	.section	.nv.shared.reserved.0,"aw",@nobits
	.weak		__nv_reservedSMEM_offset_0_alias
	.size		__nv_reservedSMEM_offset_0_alias, 0, 64
	.other		__nv_reservedSMEM_offset_0_alias,@"STO_CUDA_RESERVED_SHARED STV_DEFAULT"
__nv_reservedSMEM_offset_0_alias:
	.zero		0
	.zero		64


//--------------------- .nv.constant0._Z9layerNormPKfPfii --------------------------
	.section	.nv.constant0._Z9layerNormPKfPfii,"a",@progbits
	.sectionflags	@""
	.align	4
.nv.constant0._Z9layerNormPKfPfii:
	.zero		920


//--------------------- SYMBOLS --------------------------

	.type		.nv.reservedSmem.offset0,@object
	.size		.nv.reservedSmem.offset0,0x4
	.type		.nv.reservedSmem.cap,@object
	.size		.nv.reservedSmem.cap,0x4
